	.headerflags	@"EF_CUDA_TEXMODE_UNIFIED EF_CUDA_64BIT_ADDRESS EF_CUDA_ACCELERATORS EF_CUDA_SM90 EF_CUDA_VIRTUAL_SM(EF_CUDA_SM90)"
	.elftype	@"ET_EXEC"


//--------------------- .nv.info                  --------------------------
	.section	.nv.info,"",@"SHT_CUDA_INFO"
	.align	4


	//----- nvinfo : EIATTR_REGCOUNT
	.align		4
        /*0000*/ 	.byte	0x04, 0x2f
        /*0002*/ 	.short	(.L_1 - .L_0)
	.align		4
.L_0:
        /*0004*/ 	.word	index@(triton_poi_fused_convolution_0)
        /*0008*/ 	.word	0x0000000c


	//----- nvinfo : EIATTR_MIN_STACK_SIZE
	.align		4
.L_1:
        /*000c*/ 	.byte	0x04, 0x12
        /*000e*/ 	.short	(.L_3 - .L_2)
	.align		4
.L_2:
        /*0010*/ 	.word	index@(triton_poi_fused_convolution_0)
        /*0014*/ 	.word	0x00000000


	//----- nvinfo : EIATTR_FRAME_SIZE
	.align		4
.L_3:
        /*0018*/ 	.byte	0x04, 0x11
        /*001a*/ 	.short	(.L_5 - .L_4)
	.align		4
.L_4:
        /*001c*/ 	.word	index@(triton_poi_fused_convolution_0)
        /*0020*/ 	.word	0x00000000


	//----- nvinfo : EIATTR_MIN_STACK_SIZE
	.align		4
.L_5:
        /*0024*/ 	.byte	0x04, 0x12
        /*0026*/ 	.short	(.L_7 - .L_6)
	.align		4
.L_6:
        /*0028*/ 	.word	index@(triton_poi_fused_convolution_0)
        /*002c*/ 	.word	0x00000000
.L_7:


//--------------------- .nv.info.triton_poi_fused_convolution_0 --------------------------
	.section	.nv.info.triton_poi_fused_convolution_0,"",@"SHT_CUDA_INFO"
	.sectionflags	@""
	.align	4


	//----- nvinfo : EIATTR_CUDA_API_VERSION
	.align		4
        /*0000*/ 	.byte	0x04, 0x37
        /*0002*/ 	.short	(.L_9 - .L_8)
.L_8:
        /*0004*/ 	.word	0x0000007c


	//----- nvinfo : EIATTR_KPARAM_INFO
	.align		4
.L_9:
        /*0008*/ 	.byte	0x04, 0x17
        /*000a*/ 	.short	(.L_11 - .L_10)
.L_10:
        /*000c*/ 	.word	0x00000000
        /*0010*/ 	.short	0x0002
        /*0012*/ 	.short	0x0010
        /*0014*/ 	.byte	0x00, 0xf0, 0x11, 0x00


	//----- nvinfo : EIATTR_KPARAM_INFO
	.align		4
.L_11:
        /*0018*/ 	.byte	0x04, 0x17
        /*001a*/ 	.short	(.L_13 - .L_12)
.L_12:
        /*001c*/ 	.word	0x00000000
        /*0020*/ 	.short	0x0001
        /*0022*/ 	.short	0x0008
        /*0024*/ 	.byte	0x00, 0xf4, 0x21, 0x00


	//----- nvinfo : EIATTR_KPARAM_INFO
	.align		4
.L_13:
        /*0028*/ 	.byte	0x04, 0x17
        /*002a*/ 	.short	(.L_15 - .L_14)
.L_14:
        /*002c*/ 	.word	0x00000000
        /*0030*/ 	.short	0x0000
        /*0032*/ 	.short	0x0000
        /*0034*/ 	.byte	0x00, 0xf4, 0x21, 0x00


	//----- nvinfo : EIATTR_SPARSE_MMA_MASK
	.align		4
.L_15:
        /*0038*/ 	.byte	0x03, 0x50
        /*003a*/ 	.short	0x0000


	//----- nvinfo : EIATTR_MAXREG_COUNT
	.align		4
        /*003c*/ 	.byte	0x03, 0x1b
        /*003e*/ 	.short	0x00ff


	//----- nvinfo : EIATTR_EXIT_INSTR_OFFSETS
	.align		4
        /*0040*/ 	.byte	0x04, 0x1c
        /*0042*/ 	.short	(.L_17 - .L_16)


	//   ....[0]....
.L_16:
        /*0044*/ 	.word	0x00000170


	//   ....[1]....
        /*0048*/ 	.word	0x00000190


	//----- nvinfo : EIATTR_REQNTID
	.align		4
.L_17:
        /*004c*/ 	.byte	0x04, 0x10
        /*004e*/ 	.short	(.L_19 - .L_18)
.L_18:
        /*0050*/ 	.word	0x00000020
        /*0054*/ 	.word	0x00000001
        /*0058*/ 	.word	0x00000001


	//----- nvinfo : EIATTR_CBANK_PARAM_SIZE
	.align		4
.L_19:
        /*005c*/ 	.byte	0x03, 0x19
        /*005e*/ 	.short	0x0014


	//----- nvinfo : EIATTR_PARAM_CBANK
	.align		4
        /*0060*/ 	.byte	0x04, 0x0a
        /*0062*/ 	.short	(.L_21 - .L_20)
	.align		4
.L_20:
        /*0064*/ 	.word	index@(.nv.constant0.triton_poi_fused_convolution_0)
        /*0068*/ 	.short	0x0210
        /*006a*/ 	.short	0x0014


	//----- nvinfo : EIATTR_SW_WAR
	.align		4
.L_21:
        /*006c*/ 	.byte	0x04, 0x36
        /*006e*/ 	.short	(.L_23 - .L_22)
.L_22:
        /*0070*/ 	.word	0x00000008
.L_23:


//--------------------- .nv.callgraph             --------------------------
	.section	.nv.callgraph,"",@"SHT_CUDA_CALLGRAPH"
	.align	4
	.sectionentsize	8
	.align		4
        /*0000*/ 	.word	0x00000000
	.align		4
        /*0004*/ 	.word	0xffffffff
	.align		4
        /*0008*/ 	.word	0x00000000
	.align		4
        /*000c*/ 	.word	0xfffffffe
	.align		4
        /*0010*/ 	.word	0x00000000
	.align		4
        /*0014*/ 	.word	0xfffffffd
	.align		4
        /*0018*/ 	.word	0x00000000
	.align		4
        /*001c*/ 	.word	0xfffffffc


//--------------------- .text.triton_poi_fused_convolution_0 --------------------------
	.section	.text.triton_poi_fused_convolution_0,"ax",@progbits
	.align	128
        .global         triton_poi_fused_convolution_0
        .type           triton_poi_fused_convolution_0,@function
        .size           triton_poi_fused_convolution_0,(.L_x_1 - triton_poi_fused_convolution_0)
        .other          triton_poi_fused_convolution_0,@"STO_CUDA_ENTRY STV_DEFAULT"
triton_poi_fused_convolution_0:
.text.triton_poi_fused_convolution_0:
[----:B------:R-:W0:Y:S02]  /*0000*/  LDC R1, c[0x0][0x28] ;  /* 0x00000a00ff017b82 */ /* 0x000e240000000800 */
[----:B------:R-:W1:Y:S01]  /*0010*/  S2R R8, SR_TID.X ;  /* 0x0000000000087919 */ /* 0x000e620000002100 */
[----:B------:R-:W2:Y:S01]  /*0020*/  LDC.64 R4, c[0x0][0x218] ;  /* 0x00008600ff047b82 */ /* 0x000ea20000000a00 */
[----:B------:R-:W-:Y:S01]  /*0030*/  ULDC.64 UR4, c[0x0][0x208] ;  /* 0x0000820000047ab9 */ /* 0x000fe20000000a00 */
[----:B------:R-:W3:Y:S06]  /*0040*/  S2R R7, SR_CTAID.X ;  /* 0x0000000000077919 */ /* 0x000eec0000002500 */
[----:B------:R-:W4:Y:S01]  /*0050*/  LDC.64 R2, c[0x0][0x210] ;  /* 0x00008400ff027b82 */ /* 0x000f220000000a00 */
[----:B-1----:R-:W-:-:S02]  /*0060*/  LOP3.LUT R0, R8, 0xf, RZ, 0xc0, !PT ;  /* 0x0000000f08007812 */ /* 0x002fc400078ec0ff */
[----:B---3--:R-:W-:-:S03]  /*0070*/  SHF.R.S32.HI R6, RZ, 0x1b, R7 ;  /* 0x0000001bff067819 */ /* 0x008fc60000011407 */
[----:B------:R-:W-:Y:S01]  /*0080*/  IMAD R7, R7, 0x10, R0 ;  /* 0x0000001007077824 */ /* 0x000fe200078e0200 */
[----:B------:R-:W-:-:S03]  /*0090*/  SGXT R0, R6, 0x1 ;  /* 0x000000010600781a */ /* 0x000fc60000000200 */
[C---:B----4-:R-:W-:Y:S01]  /*00a0*/  IMAD.WIDE R2, R7.reuse, 0x4, R2 ;  /* 0x0000000407027825 */ /* 0x050fe200078e0202 */
[----:B------:R-:W-:Y:S02]  /*00b0*/  ISETP.GE.AND P0, PT, R7, 0x10, PT ;  /* 0x000000100700780c */ /* 0x000fe40003f06270 */
[----:B------:R-:W-:-:S04]  /*00c0*/  LEA.HI R0, R0, R7, RZ, 0x2 ;  /* 0x0000000700007211 */ /* 0x000fc800078f10ff */
[----:B------:R-:W-:-:S05]  /*00d0*/  LOP3.LUT R0, R0, 0xfffffffc, RZ, 0xc0, !PT ;  /* 0xfffffffc00007812 */ /* 0x000fca00078ec0ff */
[----:B------:R-:W-:Y:S02]  /*00e0*/  IMAD.IADD R9, R7, 0x1, -R0 ;  /* 0x0000000107097824 */ /* 0x000fe400078e0a00 */
[----:B------:R-:W-:Y:S02]  /*00f0*/  IMAD.MOV.U32 R0, RZ, RZ, RZ ;  /* 0x000000ffff007224 */ /* 0x000fe400078e00ff */
[----:B--2---:R-:W-:-:S04]  /*0100*/  IMAD.WIDE R4, R9, 0x4, R4 ;  /* 0x0000000409047825 */ /* 0x004fc800078e0204 */
[----:B------:R-:W-:Y:S01]  /*0110*/  IMAD.MOV.U32 R9, RZ, RZ, RZ ;  /* 0x000000ffff097224 */ /* 0x000fe200078e00ff */
[----:B------:R-:W2:Y:S05]  /*0120*/  @!P0 LDG.E R0, desc[UR4][R2.64] ;  /* 0x0000000402008981 */ /* 0x000eaa000c1e1900 */
[----:B------:R-:W2:Y:S01]  /*0130*/  @!P0 LDG.E.EL R9, desc[UR4][R4.64] ;  /* 0x0000000404098981 */ /* 0x000ea2000c2e1900 */
[----:B------:R-:W-:-:S04]  /*0140*/  LOP3.LUT P0, RZ, R8, 0x10, RZ, 0xc0, !PT ;  /* 0x0000001008ff7812 */ /* 0x000fc8000780c0ff */
[----:B------:R-:W-:Y:S01]  /*0150*/  ISETP.LT.AND P0, PT, R7, 0x10, !P0 ;  /* 0x000000100700780c */ /* 0x000fe20004701270 */
[----:B--2---:R-:W-:-:S12]  /*0160*/  FADD R9, R9, R0 ;  /* 0x0000000009097221 */ /* 0x004fd80000000000 */
[----:B------:R-:W-:Y:S05]  /*0170*/  @!P0 EXIT ;  /* 0x000000000000894d */ /* 0x000fea0003800000 */
[----:B------:R-:W-:Y:S01]  /*0180*/  STG.E desc[UR4][R2.64], R9 ;  /* 0x0000000902007986 */ /* 0x000fe2000c101904 */
[----:B------:R-:W-:Y:S05]  /*0190*/  EXIT ;  /* 0x000000000000794d */ /* 0x000fea0003800000 */
.L_x_0:
[----:B------:R-:W-:-:S00]  /*01a0*/  BRA `(.L_x_0) ;  /* 0xfffffffc00fc7947 */ /* 0x000fc0000383ffff */
[----:B------:R-:W-:-:S00]  /*01b0*/  NOP ;  /* 0x0000000000007918 */ /* 0x000fc00000000000 */
        /* <DEDUP_REMOVED lines=12> */
.L_x_1:


//--------------------- .nv.constant0.triton_poi_fused_convolution_0 --------------------------
	.section	.nv.constant0.triton_poi_fused_convolution_0,"a",@progbits
	.sectionflags	@""
	.align	4
.nv.constant0.triton_poi_fused_convolution_0:
	.zero		548
